//
// Generated by NVIDIA NVVM Compiler
//
// Compiler Build ID: CL-36424714
// Cuda compilation tools, release 13.0, V13.0.88
// Based on NVVM 20.0.0
//

.version 9.0
.target sm_100
.address_size 64

	// .globl	_Z17F_hardtanh_kernelPfS_
.global .align 4 .b8 x[256];
.global .align 4 .b8 min_tile[256];
.global .align 4 .b8 max_tile[256];
.global .align 4 .b8 clamp_low[256];
.global .align 4 .b8 result[256];

.visible .entry _Z17F_hardtanh_kernelPfS_(
	.param .u64 .ptr .align 1 _Z17F_hardtanh_kernelPfS__param_0,
	.param .u64 .ptr .align 1 _Z17F_hardtanh_kernelPfS__param_1
)
{
	.reg .pred 	%p<4>;
	.reg .b32 	%r<13>;
	.reg .b32 	%f<4>;
	.reg .b64 	%rd<25>;

	ld.param.u64 	%rd1, [_Z17F_hardtanh_kernelPfS__param_0];
	ld.param.u64 	%rd2, [_Z17F_hardtanh_kernelPfS__param_1];
	mov.u32 	%r3, %tid.y;
	mov.u32 	%r4, %ctaid.y;
	mov.u32 	%r5, %ntid.y;
	mad.lo.s32 	%r1, %r4, %r5, %r3;
	mov.u32 	%r6, %tid.x;
	mov.u32 	%r7, %ctaid.x;
	mov.u32 	%r8, %ntid.x;
	mad.lo.s32 	%r2, %r7, %r8, %r6;
	setp.gt.u32 	%p1, %r1, 7;
	setp.gt.s32 	%p2, %r2, 7;
	or.pred  	%p3, %p1, %p2;
	@%p3 bra 	$L__BB0_2;
	cvta.to.global.u64 	%rd3, %rd1;
	cvta.to.global.u64 	%rd4, %rd2;
	shl.b32 	%r9, %r1, 3;
	add.s32 	%r10, %r9, %r2;
	mul.wide.s32 	%rd5, %r10, 4;
	add.s64 	%rd6, %rd3, %rd5;
	ld.global.f32 	%f1, [%rd6];
	mul.wide.u32 	%rd7, %r1, 32;
	mov.u64 	%rd8, x;
	add.s64 	%rd9, %rd8, %rd7;
	mul.wide.s32 	%rd10, %r2, 4;
	add.s64 	%rd11, %rd9, %rd10;
	st.global.f32 	[%rd11], %f1;
	mov.u64 	%rd12, min_tile;
	add.s64 	%rd13, %rd12, %rd7;
	add.s64 	%rd14, %rd13, %rd10;
	mov.b32 	%r11, -1082130432;
	st.global.u32 	[%rd14], %r11;
	mov.u64 	%rd15, max_tile;
	add.s64 	%rd16, %rd15, %rd7;
	add.s64 	%rd17, %rd16, %rd10;
	mov.b32 	%r12, 1065353216;
	st.global.u32 	[%rd17], %r12;
	max.f32 	%f2, %f1, 0fBF800000;
	mov.u64 	%rd18, clamp_low;
	add.s64 	%rd19, %rd18, %rd7;
	add.s64 	%rd20, %rd19, %rd10;
	st.global.f32 	[%rd20], %f2;
	min.f32 	%f3, %f2, 0f3F800000;
	mov.u64 	%rd21, result;
	add.s64 	%rd22, %rd21, %rd7;
	add.s64 	%rd23, %rd22, %rd10;
	st.global.f32 	[%rd23], %f3;
	add.s64 	%rd24, %rd4, %rd5;
	st.global.f32 	[%rd24], %f3;
$L__BB0_2:
	ret;

}


// ===== COMPILED SASS (sm_100) =====

	.target	sm_100

	.elftype	@"ET_EXEC"


//--------------------- .note.nv.tkinfo           --------------------------
	.section	.note.nv.tkinfo,"",@"SHT_NOTE"
	.sectionflags	@"SHF_NOTE_NV_TKINFO"
	.tkinfo
        /*0018*/ 	.word	0x00000002
        /*0030*/ 	.string	""
        /*0030*/ 	.string	"ptxas"
        /*0030*/ 	.string	"Cuda compilation tools, release 13.0, V13.0.88"
        /*0030*/ 	.string	"Build cuda_13.0.r13.0/compiler.36424714_0"
        /*0030*/ 	.string	"-arch sm_100 -m 64 "



//--------------------- .note.nv.cuinfo           --------------------------
	.section	.note.nv.cuinfo,"",@"SHT_NOTE"
	.sectionflags	@"SHF_NOTE_NV_CUINFO"
        /*0018*/ 	.short	0x0002
        /*001a*/ 	.short	0x0064
        /*001c*/ 	.short	0x0082
	.zero		2


//--------------------- .nv.info                  --------------------------
	.section	.nv.info,"",@"SHT_CUDA_INFO"
	.align	4


	//----- nvinfo : EIATTR_REGCOUNT
	.align		4
        /*0000*/ 	.byte	0x04, 0x2f
        /*0002*/ 	.short	(.L_6 - .L_5)
	.align		4
.L_5:
        /*0004*/ 	.word	index@(_Z17F_hardtanh_kernelPfS_)
        /*0008*/ 	.word	0x00000018


	//----- nvinfo : EIATTR_FRAME_SIZE
	.align		4
.L_6:
        /*000c*/ 	.byte	0x04, 0x11
        /*000e*/ 	.short	(.L_8 - .L_7)
	.align		4
.L_7:
        /*0010*/ 	.word	index@(_Z17F_hardtanh_kernelPfS_)
        /*0014*/ 	.word	0x00000000


	//----- nvinfo : EIATTR_MIN_STACK_SIZE
	.align		4
.L_8:
        /*0018*/ 	.byte	0x04, 0x12
        /*001a*/ 	.short	(.L_10 - .L_9)
	.align		4
.L_9:
        /*001c*/ 	.word	index@(_Z17F_hardtanh_kernelPfS_)
        /*0020*/ 	.word	0x00000000
.L_10:


//--------------------- .nv.compat                --------------------------
	.section	.nv.compat,"",@"SHT_CUDA_COMPAT_INFO"
	.align	4
        /*0000*/ 	.byte	0x02, 0x09, 0x00, 0x00, 0x02, 0x02, 0x01, 0x00, 0x02, 0x05, 0x05, 0x00, 0x03, 0x07, 0x01, 0x01
        /*0010*/ 	.byte	0x02, 0x03, 0x00, 0x00, 0x02, 0x06, 0x01, 0x00, 0x04, 0x0b, 0x08, 0x00, 0x09, 0x00, 0x00, 0x00
        /*0020*/ 	.byte	0x00, 0x00, 0x00, 0x00


//--------------------- .nv.info._Z17F_hardtanh_kernelPfS_ --------------------------
	.section	.nv.info._Z17F_hardtanh_kernelPfS_,"",@"SHT_CUDA_INFO"
	.sectionflags	@""
	.align	4


	//----- nvinfo : EIATTR_CUDA_API_VERSION
	.align		4
        /*0000*/ 	.byte	0x04, 0x37
        /*0002*/ 	.short	(.L_12 - .L_11)
.L_11:
        /*0004*/ 	.word	0x00000082


	//----- nvinfo : EIATTR_KPARAM_INFO
	.align		4
.L_12:
        /*0008*/ 	.byte	0x04, 0x17
        /*000a*/ 	.short	(.L_14 - .L_13)
.L_13:
        /*000c*/ 	.word	0x00000000
        /*0010*/ 	.short	0x0001
        /*0012*/ 	.short	0x0008
        /*0014*/ 	.byte	0x00, 0xf5, 0x21, 0x00


	//----- nvinfo : EIATTR_KPARAM_INFO
	.align		4
.L_14:
        /*0018*/ 	.byte	0x04, 0x17
        /*001a*/ 	.short	(.L_16 - .L_15)
.L_15:
        /*001c*/ 	.word	0x00000000
        /*0020*/ 	.short	0x0000
        /*0022*/ 	.short	0x0000
        /*0024*/ 	.byte	0x00, 0xf5, 0x21, 0x00


	//----- nvinfo : EIATTR_SPARSE_MMA_MASK
	.align		4
.L_16:
        /*0028*/ 	.byte	0x03, 0x50
        /*002a*/ 	.short	0x0000


	//----- nvinfo : EIATTR_MAXREG_COUNT
	.align		4
        /*002c*/ 	.byte	0x03, 0x1b
        /*002e*/ 	.short	0x00ff


	//----- nvinfo : EIATTR_MERCURY_ISA_VERSION
	.align		4
        /*0030*/ 	.byte	0x03, 0x5f
        /*0032*/ 	.short	0x0101


	//----- nvinfo : EIATTR_VRC_CTA_INIT_COUNT
	.align		4
        /*0034*/ 	.byte	0x02, 0x4a
	.zero		1
	.zero		1


	//----- nvinfo : EIATTR_EXIT_INSTR_OFFSETS
	.align		4
        /*0038*/ 	.byte	0x04, 0x1c
        /*003a*/ 	.short	(.L_18 - .L_17)


	//   ....[0]....
.L_17:
        /*003c*/ 	.word	0x000000b0


	//   ....[1]....
        /*0040*/ 	.word	0x000002c0


	//----- nvinfo : EIATTR_CBANK_PARAM_SIZE
	.align		4
.L_18:
        /*0044*/ 	.byte	0x03, 0x19
        /*0046*/ 	.short	0x0010


	//----- nvinfo : EIATTR_PARAM_CBANK
	.align		4
        /*0048*/ 	.byte	0x04, 0x0a
        /*004a*/ 	.short	(.L_20 - .L_19)
	.align		4
.L_19:
        /*004c*/ 	.word	index@(.nv.constant0._Z17F_hardtanh_kernelPfS_)
        /*0050*/ 	.short	0x0380
        /*0052*/ 	.short	0x0010


	//----- nvinfo : EIATTR_SW_WAR
	.align		4
.L_20:
        /*0054*/ 	.byte	0x04, 0x36
        /*0056*/ 	.short	(.L_22 - .L_21)
.L_21:
        /*0058*/ 	.word	0x00000008
.L_22:


//--------------------- .nv.callgraph             --------------------------
	.section	.nv.callgraph,"",@"SHT_CUDA_CALLGRAPH"
	.align	4
	.sectionentsize	8
	.align		4
        /*0000*/ 	.word	0x00000000
	.align		4
        /*0004*/ 	.word	0xffffffff
	.align		4
        /*0008*/ 	.word	0x00000000
	.align		4
        /*000c*/ 	.word	0xfffffffe
	.align		4
        /*0010*/ 	.word	0x00000000
	.align		4
        /*0014*/ 	.word	0xfffffffd
	.align		4
        /*0018*/ 	.word	0x00000000
	.align		4
        /*001c*/ 	.word	0xfffffffc


//--------------------- .nv.constant4             --------------------------
	.section	.nv.constant4,"a",@progbits
	.align	8
	.align		8
.nv.constant4:
        /*0000*/ 	.dword	x
	.align		8
        /*0008*/ 	.dword	min_tile
	.align		8
        /*0010*/ 	.dword	max_tile
	.align		8
        /*0018*/ 	.dword	clamp_low
	.align		8
        /*0020*/ 	.dword	result


//--------------------- .text._Z17F_hardtanh_kernelPfS_ --------------------------
	.section	.text._Z17F_hardtanh_kernelPfS_,"ax",@progbits
	.align	128
        .global         _Z17F_hardtanh_kernelPfS_
        .type           _Z17F_hardtanh_kernelPfS_,@function
        .size           _Z17F_hardtanh_kernelPfS_,(.L_x_1 - _Z17F_hardtanh_kernelPfS_)
        .other          _Z17F_hardtanh_kernelPfS_,@"STO_CUDA_ENTRY STV_DEFAULT"
_Z17F_hardtanh_kernelPfS_:
.text._Z17F_hardtanh_kernelPfS_:
[----:B------:R-:W-:Y:S01]  /*0000*/  LDC R1, c[0x0][0x37c] ;  /* 0x0000df00ff017b82 */ /* 0x000fe20000000800 */
[----:B------:R-:W0:Y:S07]  /*0010*/  S2R R0, SR_TID.X ;  /* 0x0000000000007919 */ /* 0x000e2e0000002100 */
[----:B------:R-:W1:Y:S01]  /*0020*/  LDC R2, c[0x0][0x364] ;  /* 0x0000d900ff027b82 */ /* 0x000e620000000800 */
[----:B------:R-:W1:Y:S07]  /*0030*/  S2R R7, SR_TID.Y ;  /* 0x0000000000077919 */ /* 0x000e6e0000002200 */
[----:B------:R-:W0:Y:S08]  /*0040*/  S2UR UR5, SR_CTAID.X ;  /* 0x00000000000579c3 */ /* 0x000e300000002500 */
[----:B------:R-:W0:Y:S08]  /*0050*/  LDC R3, c[0x0][0x360] ;  /* 0x0000d800ff037b82 */ /* 0x000e300000000800 */
[----:B------:R-:W1:Y:S01]  /*0060*/  S2UR UR4, SR_CTAID.Y ;  /* 0x00000000000479c3 */ /* 0x000e620000002600 */
[----:B0-----:R-:W-:-:S05]  /*0070*/  IMAD R0, R3, UR5, R0 ;  /* 0x0000000503007c24 */ /* 0x001fca000f8e0200 */
[----:B------:R-:W-:Y:S01]  /*0080*/  ISETP.GT.AND P0, PT, R0, 0x7, PT ;  /* 0x000000070000780c */ /* 0x000fe20003f04270 */
[----:B-1----:R-:W-:-:S05]  /*0090*/  IMAD R7, R2, UR4, R7 ;  /* 0x0000000402077c24 */ /* 0x002fca000f8e0207 */
[----:B------:R-:W-:-:S13]  /*00a0*/  ISETP.GT.U32.OR P0, PT, R7, 0x7, P0 ;  /* 0x000000070700780c */ /* 0x000fda0000704470 */
[----:B------:R-:W-:Y:S05]  /*00b0*/  @P0 EXIT ;  /* 0x000000000000094d */ /* 0x000fea0003800000 */
[----:B------:R-:W0:Y:S01]  /*00c0*/  LDC.64 R10, c[0x0][0x380] ;  /* 0x0000e000ff0a7b82 */ /* 0x000e220000000a00 */
[----:B------:R-:W1:Y:S01]  /*00d0*/  LDCU.64 UR4, c[0x0][0x358] ;  /* 0x00006b00ff0477ac */ /* 0x000e620008000a00 */
[----:B------:R-:W-:-:S06]  /*00e0*/  LEA R5, R7, R0, 0x3 ;  /* 0x0000000007057211 */ /* 0x000fcc00078e18ff */
[----:B------:R-:W2:Y:S08]  /*00f0*/  LDC.64 R12, c[0x4][RZ] ;  /* 0x01000000ff0c7b82 */ /* 0x000eb00000000a00 */
[----:B------:R-:W3:Y:S01]  /*0100*/  LDC.64 R16, c[0x4][0x8] ;  /* 0x01000200ff107b82 */ /* 0x000ee20000000a00 */
[----:B0-----:R-:W-:-:S07]  /*0110*/  IMAD.WIDE R10, R5, 0x4, R10 ;  /* 0x00000004050a7825 */ /* 0x001fce00078e020a */
[----:B------:R-:W0:Y:S01]  /*0120*/  LDC.64 R18, c[0x4][0x10] ;  /* 0x01000400ff127b82 */ /* 0x000e220000000a00 */
[----:B-1----:R0:W4:Y:S01]  /*0130*/  LDG.E R4, desc[UR4][R10.64] ;  /* 0x000000040a047981 */ /* 0x002122000c1e1900 */
[----:B--2---:R-:W-:-:S06]  /*0140*/  IMAD.WIDE.U32 R12, R7, 0x20, R12 ;  /* 0x00000020070c7825 */ /* 0x004fcc00078e000c */
[----:B------:R-:W1:Y:S01]  /*0150*/  LDC.64 R20, c[0x4][0x18] ;  /* 0x01000600ff147b82 */ /* 0x000e620000000a00 */
[----:B------:R-:W-:-:S07]  /*0160*/  IMAD.WIDE R14, R0, 0x4, R12 ;  /* 0x00000004000e7825 */ /* 0x000fce00078e020c */
[----:B------:R-:W2:Y:S01]  /*0170*/  LDC.64 R8, c[0x4][0x20] ;  /* 0x01000800ff087b82 */ /* 0x000ea20000000a00 */
[----:B---3--:R-:W-:-:S07]  /*0180*/  IMAD.WIDE.U32 R16, R7, 0x20, R16 ;  /* 0x0000002007107825 */ /* 0x008fce00078e0010 */
[----:B------:R-:W3:Y:S01]  /*0190*/  LDC.64 R2, c[0x0][0x388] ;  /* 0x0000e200ff027b82 */ /* 0x000ee20000000a00 */
[----:B0-----:R-:W-:-:S04]  /*01a0*/  IMAD.WIDE.U32 R10, R7, 0x20, R18 ;  /* 0x00000020070a7825 */ /* 0x001fc800078e0012 */
[----:B------:R-:W-:Y:S02]  /*01b0*/  HFMA2 R19, -RZ, RZ, -1.875, 0 ;  /* 0xbf800000ff137431 */ /* 0x000fe400000001ff */
[----:B------:R-:W-:-:S04]  /*01c0*/  IMAD.WIDE R10, R0, 0x4, R10 ;  /* 0x00000004000a7825 */ /* 0x000fc800078e020a */
[----:B-1----:R-:W-:Y:S01]  /*01d0*/  IMAD.WIDE.U32 R12, R7, 0x20, R20 ;  /* 0x00000020070c7825 */ /* 0x002fe200078e0014 */
[----:B------:R-:W-:-:S03]  /*01e0*/  MOV R21, 0x3f800000 ;  /* 0x3f80000000157802 */ /* 0x000fc60000000f00 */
[----:B--2---:R-:W-:-:S04]  /*01f0*/  IMAD.WIDE.U32 R8, R7, 0x20, R8 ;  /* 0x0000002007087825 */ /* 0x004fc800078e0008 */
[----:B------:R-:W-:-:S04]  /*0200*/  IMAD.WIDE R6, R0, 0x4, R16 ;  /* 0x0000000400067825 */ /* 0x000fc800078e0210 */
[----:B------:R-:W-:-:S04]  /*0210*/  IMAD.WIDE R12, R0, 0x4, R12 ;  /* 0x00000004000c7825 */ /* 0x000fc800078e020c */
[----:B------:R-:W-:-:S04]  /*0220*/  IMAD.WIDE R8, R0, 0x4, R8 ;  /* 0x0000000400087825 */ /* 0x000fc800078e0208 */
[----:B---3--:R-:W-:Y:S01]  /*0230*/  IMAD.WIDE R2, R5, 0x4, R2 ;  /* 0x0000000405027825 */ /* 0x008fe200078e0202 */
[----:B----4-:R-:W-:Y:S01]  /*0240*/  FMNMX R17, R4, -1, !PT ;  /* 0xbf80000004117809 */ /* 0x010fe20007800000 */
[----:B------:R0:W-:Y:S04]  /*0250*/  STG.E desc[UR4][R14.64], R4 ;  /* 0x000000040e007986 */ /* 0x0001e8000c101904 */
[----:B------:R-:W-:Y:S04]  /*0260*/  STG.E desc[UR4][R6.64], R19 ;  /* 0x0000001306007986 */ /* 0x000fe8000c101904 */
[----:B------:R-:W-:Y:S01]  /*0270*/  STG.E desc[UR4][R10.64], R21 ;  /* 0x000000150a007986 */ /* 0x000fe2000c101904 */
[----:B0-----:R-:W-:-:S03]  /*0280*/  FMNMX R15, R17, 1, PT ;  /* 0x3f800000110f7809 */ /* 0x001fc60003800000 */
[----:B------:R-:W-:Y:S04]  /*0290*/  STG.E desc[UR4][R12.64], R17 ;  /* 0x000000110c007986 */ /* 0x000fe8000c101904 */
[----:B------:R-:W-:Y:S04]  /*02a0*/  STG.E desc[UR4][R8.64], R15 ;  /* 0x0000000f08007986 */ /* 0x000fe8000c101904 */
[----:B------:R-:W-:Y:S01]  /*02b0*/  STG.E desc[UR4][R2.64], R15 ;  /* 0x0000000f02007986 */ /* 0x000fe2000c101904 */
[----:B------:R-:W-:Y:S05]  /*02c0*/  EXIT ;  /* 0x000000000000794d */ /* 0x000fea0003800000 */
.L_x_0:
[----:B------:R-:W-:-:S00]  /*02d0*/  BRA `(.L_x_0) ;  /* 0xfffffffc00fc7947 */ /* 0x000fc0000383ffff */
[----:B------:R-:W-:-:S00]  /*02e0*/  NOP ;  /* 0x0000000000007918 */ /* 0x000fc00000000000 */
        /* <DEDUP_REMOVED lines=9> */
.L_x_1:


//--------------------- .nv.shared.reserved.0     --------------------------
	.section	.nv.shared.reserved.0,"aw",@nobits
	.weak		__nv_reservedSMEM_offset_0_alias
	.size		__nv_reservedSMEM_offset_0_alias, 0, 64
	.other		__nv_reservedSMEM_offset_0_alias,@"STO_CUDA_RESERVED_SHARED STV_DEFAULT"
__nv_reservedSMEM_offset_0_alias:
	.zero		0
	.zero		64


//--------------------- .nv.global                --------------------------
	.section	.nv.global,"aw",@nobits
	.align	4
.nv.global:
	.type		x,@object
	.size		x,(result - x)
x:
	.zero		256
	.type		result,@object
	.size		result,(max_tile - result)
result:
	.zero		256
	.type		max_tile,@object
	.size		max_tile,(clamp_low - max_tile)
max_tile:
	.zero		256
	.type		clamp_low,@object
	.size		clamp_low,(min_tile - clamp_low)
clamp_low:
	.zero		256
	.type		min_tile,@object
	.size		min_tile,(.L_1 - min_tile)
min_tile:
	.zero		256
.L_1:


//--------------------- .nv.constant0._Z17F_hardtanh_kernelPfS_ --------------------------
	.section	.nv.constant0._Z17F_hardtanh_kernelPfS_,"a",@progbits
	.sectionflags	@""
	.align	4
.nv.constant0._Z17F_hardtanh_kernelPfS_:
	.zero		912


//--------------------- SYMBOLS --------------------------

	.type		.nv.reservedSmem.offset0,@object
	.size		.nv.reservedSmem.offset0,0x4
